	.headerflags	@"EF_CUDA_TEXMODE_UNIFIED EF_CUDA_64BIT_ADDRESS EF_CUDA_ACCELERATORS EF_CUDA_SM90 EF_CUDA_VIRTUAL_SM(EF_CUDA_SM90)"
	.elftype	@"ET_EXEC"


//--------------------- .nv.info                  --------------------------
	.section	.nv.info,"",@"SHT_CUDA_INFO"
	.align	4


	//----- nvinfo : EIATTR_REGCOUNT
	.align		4
        /*0000*/ 	.byte	0x04, 0x2f
        /*0002*/ 	.short	(.L_1 - .L_0)
	.align		4
.L_0:
        /*0004*/ 	.word	index@(triton_poi_fused_convolution_neg_relu_threshold_backward_8)
        /*0008*/ 	.word	0x0000000c


	//----- nvinfo : EIATTR_MIN_STACK_SIZE
	.align		4
.L_1:
        /*000c*/ 	.byte	0x04, 0x12
        /*000e*/ 	.short	(.L_3 - .L_2)
	.align		4
.L_2:
        /*0010*/ 	.word	index@(triton_poi_fused_convolution_neg_relu_threshold_backward_8)
        /*0014*/ 	.word	0x00000000


	//----- nvinfo : EIATTR_FRAME_SIZE
	.align		4
.L_3:
        /*0018*/ 	.byte	0x04, 0x11
        /*001a*/ 	.short	(.L_5 - .L_4)
	.align		4
.L_4:
        /*001c*/ 	.word	index@(triton_poi_fused_convolution_neg_relu_threshold_backward_8)
        /*0020*/ 	.word	0x00000000


	//----- nvinfo : EIATTR_MIN_STACK_SIZE
	.align		4
.L_5:
        /*0024*/ 	.byte	0x04, 0x12
        /*0026*/ 	.short	(.L_7 - .L_6)
	.align		4
.L_6:
        /*0028*/ 	.word	index@(triton_poi_fused_convolution_neg_relu_threshold_backward_8)
        /*002c*/ 	.word	0x00000000
.L_7:


//--------------------- .nv.info.triton_poi_fused_convolution_neg_relu_threshold_backward_8 --------------------------
	.section	.nv.info.triton_poi_fused_convolution_neg_relu_threshold_backward_8,"",@"SHT_CUDA_INFO"
	.sectionflags	@""
	.align	4


	//----- nvinfo : EIATTR_CUDA_API_VERSION
	.align		4
        /*0000*/ 	.byte	0x04, 0x37
        /*0002*/ 	.short	(.L_9 - .L_8)
.L_8:
        /*0004*/ 	.word	0x0000007c


	//----- nvinfo : EIATTR_KPARAM_INFO
	.align		4
.L_9:
        /*0008*/ 	.byte	0x04, 0x17
        /*000a*/ 	.short	(.L_11 - .L_10)
.L_10:
        /*000c*/ 	.word	0x00000000
        /*0010*/ 	.short	0x0004
        /*0012*/ 	.short	0x0020
        /*0014*/ 	.byte	0x00, 0xf0, 0x11, 0x00


	//----- nvinfo : EIATTR_KPARAM_INFO
	.align		4
.L_11:
        /*0018*/ 	.byte	0x04, 0x17
        /*001a*/ 	.short	(.L_13 - .L_12)
.L_12:
        /*001c*/ 	.word	0x00000000
        /*0020*/ 	.short	0x0003
        /*0022*/ 	.short	0x0018
        /*0024*/ 	.byte	0x00, 0xf4, 0x21, 0x00


	//----- nvinfo : EIATTR_KPARAM_INFO
	.align		4
.L_13:
        /*0028*/ 	.byte	0x04, 0x17
        /*002a*/ 	.short	(.L_15 - .L_14)
.L_14:
        /*002c*/ 	.word	0x00000000
        /*0030*/ 	.short	0x0002
        /*0032*/ 	.short	0x0010
        /*0034*/ 	.byte	0x00, 0xf4, 0x21, 0x00


	//----- nvinfo : EIATTR_KPARAM_INFO
	.align		4
.L_15:
        /*0038*/ 	.byte	0x04, 0x17
        /*003a*/ 	.short	(.L_17 - .L_16)
.L_16:
        /*003c*/ 	.word	0x00000000
        /*0040*/ 	.short	0x0001
        /*0042*/ 	.short	0x0008
        /*0044*/ 	.byte	0x00, 0xf4, 0x21, 0x00


	//----- nvinfo : EIATTR_KPARAM_INFO
	.align		4
.L_17:
        /*0048*/ 	.byte	0x04, 0x17
        /*004a*/ 	.short	(.L_19 - .L_18)
.L_18:
        /*004c*/ 	.word	0x00000000
        /*0050*/ 	.short	0x0000
        /*0052*/ 	.short	0x0000
        /*0054*/ 	.byte	0x00, 0xf4, 0x21, 0x00


	//----- nvinfo : EIATTR_SPARSE_MMA_MASK
	.align		4
.L_19:
        /*0058*/ 	.byte	0x03, 0x50
        /*005a*/ 	.short	0x0000


	//----- nvinfo : EIATTR_MAXREG_COUNT
	.align		4
        /*005c*/ 	.byte	0x03, 0x1b
        /*005e*/ 	.short	0x00ff


	//----- nvinfo : EIATTR_EXIT_INSTR_OFFSETS
	.align		4
        /*0060*/ 	.byte	0x04, 0x1c
        /*0062*/ 	.short	(.L_21 - .L_20)


	//   ....[0]....
.L_20:
        /*0064*/ 	.word	0x00000240


	//----- nvinfo : EIATTR_REQNTID
	.align		4
.L_21:
        /*0068*/ 	.byte	0x04, 0x10
        /*006a*/ 	.short	(.L_23 - .L_22)
.L_22:
        /*006c*/ 	.word	0x00000080
        /*0070*/ 	.word	0x00000001
        /*0074*/ 	.word	0x00000001


	//----- nvinfo : EIATTR_CBANK_PARAM_SIZE
	.align		4
.L_23:
        /*0078*/ 	.byte	0x03, 0x19
        /*007a*/ 	.short	0x0024


	//----- nvinfo : EIATTR_PARAM_CBANK
	.align		4
        /*007c*/ 	.byte	0x04, 0x0a
        /*007e*/ 	.short	(.L_25 - .L_24)
	.align		4
.L_24:
        /*0080*/ 	.word	index@(.nv.constant0.triton_poi_fused_convolution_neg_relu_threshold_backward_8)
        /*0084*/ 	.short	0x0210
        /*0086*/ 	.short	0x0024


	//----- nvinfo : EIATTR_SW_WAR
	.align		4
.L_25:
        /*0088*/ 	.byte	0x04, 0x36
        /*008a*/ 	.short	(.L_27 - .L_26)
.L_26:
        /*008c*/ 	.word	0x00000008
.L_27:


//--------------------- .nv.callgraph             --------------------------
	.section	.nv.callgraph,"",@"SHT_CUDA_CALLGRAPH"
	.align	4
	.sectionentsize	8
	.align		4
        /*0000*/ 	.word	0x00000000
	.align		4
        /*0004*/ 	.word	0xffffffff
	.align		4
        /*0008*/ 	.word	0x00000000
	.align		4
        /*000c*/ 	.word	0xfffffffe
	.align		4
        /*0010*/ 	.word	0x00000000
	.align		4
        /*0014*/ 	.word	0xfffffffd
	.align		4
        /*0018*/ 	.word	0x00000000
	.align		4
        /*001c*/ 	.word	0xfffffffc


//--------------------- .text.triton_poi_fused_convolution_neg_relu_threshold_backward_8 --------------------------
	.section	.text.triton_poi_fused_convolution_neg_relu_threshold_backward_8,"ax",@progbits
	.align	128
        .global         triton_poi_fused_convolution_neg_relu_threshold_backward_8
        .type           triton_poi_fused_convolution_neg_relu_threshold_backward_8,@function
        .size           triton_poi_fused_convolution_neg_relu_threshold_backward_8,(.L_x_1 - triton_poi_fused_convolution_neg_relu_threshold_backward_8)
        .other          triton_poi_fused_convolution_neg_relu_threshold_backward_8,@"STO_CUDA_ENTRY STV_DEFAULT"
triton_poi_fused_convolution_neg_relu_threshold_backward_8:
.text.triton_poi_fused_convolution_neg_relu_threshold_backward_8:
[----:B------:R-:W-:Y:S01]  /*0000*/  LDC R1, c[0x0][0x28] ;  /* 0x00000a00ff017b82 */ /* 0x000fe20000000800 */
[----:B------:R-:W1:Y:S07]  /*0010*/  S2R R0, SR_TID.X ;  /* 0x0000000000007919 */ /* 0x000e6e0000002100 */
[----:B------:R-:W2:Y:S01]  /*0020*/  LDC.64 R2, c[0x0][0x210] ;  /* 0x00008400ff027b82 */ /* 0x000ea20000000a00 */
[----:B------:R-:W-:Y:S01]  /*0030*/  ULDC.64 UR4, c[0x0][0x208] ;  /* 0x0000820000047ab9 */ /* 0x000fe20000000a00 */
[----:B------:R-:W-:Y:S01]  /*0040*/  ULDC.64 UR6, c[0x0][0x220] ;  /* 0x0000880000067ab9 */ /* 0x000fe20000000a00 */
[----:B------:R-:W3:Y:S01]  /*0050*/  S2R R7, SR_CTAID.X ;  /* 0x0000000000077919 */ /* 0x000ee20000002500 */
[----:B------:R-:W-:-:S04]  /*0060*/  ULDC.64 UR8, c[0x0][0x228] ;  /* 0x00008a0000087ab9 */ /* 0x000fc80000000a00 */
[----:B------:R-:W4:Y:S01]  /*0070*/  LDC.64 R4, c[0x0][0x218] ;  /* 0x00008600ff047b82 */ /* 0x000f220000000a00 */
[----:B-1----:R-:W-:Y:S02]  /*0080*/  LOP3.LUT R0, R0, 0x7f, RZ, 0xc0, !PT ;  /* 0x0000007f00007812 */ /* 0x002fe400078ec0ff */
[----:B---3--:R-:W-:-:S03]  /*0090*/  SHF.R.S32.HI R6, RZ, 0x18, R7 ;  /* 0x00000018ff067819 */ /* 0x008fc60000011407 */
[----:B------:R-:W-:Y:S01]  /*00a0*/  IMAD R7, R7, 0x80, R0 ;  /* 0x0000008007077824 */ /* 0x000fe200078e0200 */
[----:B------:R-:W-:-:S03]  /*00b0*/  SGXT R0, R6, 0x1 ;  /* 0x000000010600781a */ /* 0x000fc60000000200 */
[----:B--2---:R-:W-:Y:S01]  /*00c0*/  IMAD.WIDE R2, R7, 0x4, R2 ;  /* 0x0000000407027825 */ /* 0x004fe200078e0202 */
[----:B------:R-:W-:-:S05]  /*00d0*/  LEA.HI R0, R0, R7, RZ, 0x6 ;  /* 0x0000000700007211 */ /* 0x000fca00078f30ff */
[----:B------:R-:W2:Y:S01]  /*00e0*/  LDG.E R2, desc[UR4][R2.64] ;  /* 0x0000000402027981 */ /* 0x000ea2000c1e1900 */
[----:B------:R-:W-:-:S05]  /*00f0*/  LOP3.LUT R0, R0, 0xffffffc0, RZ, 0xc0, !PT ;  /* 0xffffffc000007812 */ /* 0x000fca00078ec0ff */
[----:B------:R-:W-:-:S04]  /*0100*/  IMAD.IADD R9, R7, 0x1, -R0 ;  /* 0x0000000107097824 */ /* 0x000fc800078e0a00 */
[----:B----4-:R-:W-:-:S06]  /*0110*/  IMAD.WIDE R4, R9, 0x4, R4 ;  /* 0x0000000409047825 */ /* 0x010fcc00078e0204 */
[----:B------:R1:W2:Y:S01]  /*0120*/  LDG.E.EL R5, desc[UR4][R4.64] ;  /* 0x0000000404057981 */ /* 0x0002a2000c2e1900 */
[----:B------:R-:W-:Y:S02]  /*0130*/  SHF.R.S32.HI R8, RZ, 0x1f, R7 ;  /* 0x0000001fff087819 */ /* 0x000fe40000011407 */
[----:B-1----:R-:W-:Y:S01]  /*0140*/  IADD3 R4, P3, R7, UR8, RZ ;  /* 0x0000000807047c10 */ /* 0x002fe2000ff7e0ff */
[C---:B--2---:R-:W-:Y:S01]  /*0150*/  FADD R0, R2.reuse, R5 ;  /* 0x0000000502007221 */ /* 0x044fe20000000000 */
[----:B------:R-:W-:-:S03]  /*0160*/  FSETP.GEU.AND P1, PT, R2, -R5, PT ;  /* 0x800000050200720b */ /* 0x000fc60003f2e000 */
[----:B------:R-:W-:Y:S01]  /*0170*/  FADD R6, RZ, -R0 ;  /* 0x80000000ff067221 */ /* 0x000fe20000000000 */
[C---:B------:R-:W-:Y:S02]  /*0180*/  FSETP.GEU.AND P0, PT, -R0.reuse, RZ, PT ;  /* 0x000000ff0000720b */ /* 0x040fe40003f0e100 */
[----:B------:R-:W-:Y:S02]  /*0190*/  FSEL R0, R0, RZ, P1 ;  /* 0x000000ff00007208 */ /* 0x000fe40000800000 */
[----:B------:R-:W-:Y:S02]  /*01a0*/  FSEL R6, R6, RZ, P0 ;  /* 0x000000ff06067208 */ /* 0x000fe40000000000 */
[----:B------:R-:W-:Y:S02]  /*01b0*/  IADD3 R2, P2, R7, UR6, RZ ;  /* 0x0000000607027c10 */ /* 0x000fe4000ff5e0ff */
[----:B------:R-:W-:Y:S02]  /*01c0*/  FSETP.GTU.AND P0, PT, R6, RZ, PT ;  /* 0x000000ff0600720b */ /* 0x000fe40003f0c000 */
[----:B------:R-:W-:-:S02]  /*01d0*/  FSETP.GTU.AND P1, PT, R0, RZ, PT ;  /* 0x000000ff0000720b */ /* 0x000fc40003f2c000 */
[----:B------:R-:W-:Y:S02]  /*01e0*/  IADD3.X R3, R8, UR7, RZ, P2, !PT ;  /* 0x0000000708037c10 */ /* 0x000fe400097fe4ff */
[----:B------:R-:W-:Y:S02]  /*01f0*/  SEL R7, RZ, 0x1, P0 ;  /* 0x00000001ff077807 */ /* 0x000fe40000000000 */
[----:B------:R-:W-:Y:S02]  /*0200*/  IADD3.X R5, R8, UR9, RZ, P3, !PT ;  /* 0x0000000908057c10 */ /* 0x000fe40009ffe4ff */
[----:B------:R-:W-:Y:S01]  /*0210*/  SEL R9, RZ, 0x1, P1 ;  /* 0x00000001ff097807 */ /* 0x000fe20000800000 */
[----:B------:R-:W-:Y:S04]  /*0220*/  STG.E.U8 desc[UR4][R2.64], R7 ;  /* 0x0000000702007986 */ /* 0x000fe8000c101104 */
[----:B------:R-:W-:Y:S01]  /*0230*/  STG.E.U8 desc[UR4][R4.64], R9 ;  /* 0x0000000904007986 */ /* 0x000fe2000c101104 */
[----:B------:R-:W-:Y:S05]  /*0240*/  EXIT ;  /* 0x000000000000794d */ /* 0x000fea0003800000 */
.L_x_0:
[----:B------:R-:W-:-:S00]  /*0250*/  BRA `(.L_x_0) ;  /* 0xfffffffc00fc7947 */ /* 0x000fc0000383ffff */
[----:B------:R-:W-:-:S00]  /*0260*/  NOP ;  /* 0x0000000000007918 */ /* 0x000fc00000000000 */
        /* <DEDUP_REMOVED lines=9> */
.L_x_1:


//--------------------- .nv.constant0.triton_poi_fused_convolution_neg_relu_threshold_backward_8 --------------------------
	.section	.nv.constant0.triton_poi_fused_convolution_neg_relu_threshold_backward_8,"a",@progbits
	.sectionflags	@""
	.align	4
.nv.constant0.triton_poi_fused_convolution_neg_relu_threshold_backward_8:
	.zero		564
